//
// Generated by NVIDIA NVVM Compiler
//
// Compiler Build ID: CL-36424714
// Cuda compilation tools, release 13.0, V13.0.88
// Based on NVVM 20.0.0
//

.version 9.0
.target sm_100
.address_size 64

	// .globl	_Z16_init_levels_refPii

.visible .entry _Z16_init_levels_refPii(
	.param .u64 .ptr .align 1 _Z16_init_levels_refPii_param_0,
	.param .u32 _Z16_init_levels_refPii_param_1
)
{
	.reg .pred 	%p<2>;
	.reg .b32 	%r<7>;
	.reg .b64 	%rd<5>;

	ld.param.u64 	%rd1, [_Z16_init_levels_refPii_param_0];
	ld.param.u32 	%r2, [_Z16_init_levels_refPii_param_1];
	mov.u32 	%r3, %ctaid.x;
	mov.u32 	%r4, %ntid.x;
	mov.u32 	%r5, %tid.x;
	mad.lo.s32 	%r1, %r3, %r4, %r5;
	setp.ge.s32 	%p1, %r1, %r2;
	@%p1 bra 	$L__BB0_2;
	cvta.to.global.u64 	%rd2, %rd1;
	mul.wide.s32 	%rd3, %r1, 4;
	add.s64 	%rd4, %rd2, %rd3;
	mov.b32 	%r6, 1061109567;
	st.global.u32 	[%rd4], %r6;
$L__BB0_2:
	ret;

}
	// .globl	_Z17_clear_bitmap_refPhi
.visible .entry _Z17_clear_bitmap_refPhi(
	.param .u64 .ptr .align 1 _Z17_clear_bitmap_refPhi_param_0,
	.param .u32 _Z17_clear_bitmap_refPhi_param_1
)
{
	.reg .pred 	%p<2>;
	.reg .b16 	%rs<2>;
	.reg .b32 	%r<6>;
	.reg .b64 	%rd<5>;

	ld.param.u64 	%rd1, [_Z17_clear_bitmap_refPhi_param_0];
	ld.param.u32 	%r2, [_Z17_clear_bitmap_refPhi_param_1];
	mov.u32 	%r3, %ctaid.x;
	mov.u32 	%r4, %ntid.x;
	mov.u32 	%r5, %tid.x;
	mad.lo.s32 	%r1, %r3, %r4, %r5;
	setp.ge.s32 	%p1, %r1, %r2;
	@%p1 bra 	$L__BB1_2;
	cvta.to.global.u64 	%rd2, %rd1;
	cvt.s64.s32 	%rd3, %r1;
	add.s64 	%rd4, %rd2, %rd3;
	mov.b16 	%rs1, 0;
	st.global.u8 	[%rd4], %rs1;
$L__BB1_2:
	ret;

}
	// .globl	_Z26_mark_bitmap_from_list_refPKiiPh
.visible .entry _Z26_mark_bitmap_from_list_refPKiiPh(
	.param .u64 .ptr .align 1 _Z26_mark_bitmap_from_list_refPKiiPh_param_0,
	.param .u32 _Z26_mark_bitmap_from_list_refPKiiPh_param_1,
	.param .u64 .ptr .align 1 _Z26_mark_bitmap_from_list_refPKiiPh_param_2
)
{
	.reg .pred 	%p<2>;
	.reg .b16 	%rs<2>;
	.reg .b32 	%r<7>;
	.reg .b64 	%rd<9>;

	ld.param.u64 	%rd1, [_Z26_mark_bitmap_from_list_refPKiiPh_param_0];
	ld.param.u32 	%r2, [_Z26_mark_bitmap_from_list_refPKiiPh_param_1];
	ld.param.u64 	%rd2, [_Z26_mark_bitmap_from_list_refPKiiPh_param_2];
	mov.u32 	%r3, %ctaid.x;
	mov.u32 	%r4, %ntid.x;
	mov.u32 	%r5, %tid.x;
	mad.lo.s32 	%r1, %r3, %r4, %r5;
	setp.ge.s32 	%p1, %r1, %r2;
	@%p1 bra 	$L__BB2_2;
	cvta.to.global.u64 	%rd3, %rd1;
	cvta.to.global.u64 	%rd4, %rd2;
	mul.wide.s32 	%rd5, %r1, 4;
	add.s64 	%rd6, %rd3, %rd5;
	ld.global.nc.u32 	%r6, [%rd6];
	cvt.s64.s32 	%rd7, %r6;
	add.s64 	%rd8, %rd4, %rd7;
	mov.b16 	%rs1, 1;
	st.global.u8 	[%rd8], %rs1;
$L__BB2_2:
	ret;

}
	// .globl	_Z10k_push_refPKiS0_S0_iPiS1_S1_i
.visible .entry _Z10k_push_refPKiS0_S0_iPiS1_S1_i(
	.param .u64 .ptr .align 1 _Z10k_push_refPKiS0_S0_iPiS1_S1_i_param_0,
	.param .u64 .ptr .align 1 _Z10k_push_refPKiS0_S0_iPiS1_S1_i_param_1,
	.param .u64 .ptr .align 1 _Z10k_push_refPKiS0_S0_iPiS1_S1_i_param_2,
	.param .u32 _Z10k_push_refPKiS0_S0_iPiS1_S1_i_param_3,
	.param .u64 .ptr .align 1 _Z10k_push_refPKiS0_S0_iPiS1_S1_i_param_4,
	.param .u64 .ptr .align 1 _Z10k_push_refPKiS0_S0_iPiS1_S1_i_param_5,
	.param .u64 .ptr .align 1 _Z10k_push_refPKiS0_S0_iPiS1_S1_i_param_6,
	.param .u32 _Z10k_push_refPKiS0_S0_iPiS1_S1_i_param_7
)
{
	.reg .pred 	%p<12>;
	.reg .b32 	%r<45>;
	.reg .b64 	%rd<42>;

	ld.param.u64 	%rd7, [_Z10k_push_refPKiS0_S0_iPiS1_S1_i_param_0];
	ld.param.u64 	%rd9, [_Z10k_push_refPKiS0_S0_iPiS1_S1_i_param_1];
	ld.param.u64 	%rd8, [_Z10k_push_refPKiS0_S0_iPiS1_S1_i_param_2];
	ld.param.u32 	%r23, [_Z10k_push_refPKiS0_S0_iPiS1_S1_i_param_3];
	ld.param.u64 	%rd10, [_Z10k_push_refPKiS0_S0_iPiS1_S1_i_param_4];
	ld.param.u64 	%rd11, [_Z10k_push_refPKiS0_S0_iPiS1_S1_i_param_5];
	ld.param.u64 	%rd12, [_Z10k_push_refPKiS0_S0_iPiS1_S1_i_param_6];
	ld.param.u32 	%r22, [_Z10k_push_refPKiS0_S0_iPiS1_S1_i_param_7];
	cvta.to.global.u64 	%rd1, %rd10;
	cvta.to.global.u64 	%rd2, %rd11;
	cvta.to.global.u64 	%rd3, %rd12;
	cvta.to.global.u64 	%rd4, %rd9;
	mov.u32 	%r24, %ctaid.x;
	mov.u32 	%r25, %ntid.x;
	mov.u32 	%r26, %tid.x;
	mad.lo.s32 	%r1, %r24, %r25, %r26;
	setp.ge.s32 	%p1, %r1, %r23;
	@%p1 bra 	$L__BB3_18;
	cvta.to.global.u64 	%rd13, %rd8;
	cvta.to.global.u64 	%rd14, %rd7;
	mul.wide.s32 	%rd15, %r1, 4;
	add.s64 	%rd16, %rd13, %rd15;
	ld.global.nc.u32 	%r27, [%rd16];
	mul.wide.s32 	%rd17, %r27, 4;
	add.s64 	%rd18, %rd14, %rd17;
	ld.global.nc.u32 	%r2, [%rd18];
	ld.global.nc.u32 	%r3, [%rd18+4];
	setp.ge.s32 	%p2, %r2, %r3;
	@%p2 bra 	$L__BB3_18;
	add.s32 	%r4, %r22, 1;
	sub.s32 	%r28, %r3, %r2;
	and.b32  	%r5, %r28, 3;
	setp.eq.s32 	%p3, %r5, 0;
	mov.u32 	%r42, %r2;
	@%p3 bra 	$L__BB3_7;
	neg.s32 	%r40, %r5;
	mov.u32 	%r42, %r2;
$L__BB3_4:
	.pragma "nounroll";
	mul.wide.s32 	%rd19, %r42, 4;
	add.s64 	%rd20, %rd4, %rd19;
	ld.global.nc.u32 	%r9, [%rd20];
	mul.wide.s32 	%rd21, %r9, 4;
	add.s64 	%rd22, %rd3, %rd21;
	atom.relaxed.global.cas.b32 	%r29, [%rd22], 1061109567, %r4;
	setp.ne.s32 	%p4, %r29, 1061109567;
	@%p4 bra 	$L__BB3_6;
	atom.global.add.u32 	%r30, [%rd2], 1;
	mul.wide.s32 	%rd23, %r30, 4;
	add.s64 	%rd24, %rd1, %rd23;
	st.global.u32 	[%rd24], %r9;
$L__BB3_6:
	add.s32 	%r42, %r42, 1;
	add.s32 	%r40, %r40, 1;
	setp.ne.s32 	%p5, %r40, 0;
	@%p5 bra 	$L__BB3_4;
$L__BB3_7:
	sub.s32 	%r31, %r2, %r3;
	setp.gt.u32 	%p6, %r31, -4;
	@%p6 bra 	$L__BB3_18;
	sub.s32 	%r43, %r42, %r3;
	add.s64 	%rd5, %rd4, 8;
$L__BB3_9:
	mul.wide.s32 	%rd25, %r42, 4;
	add.s64 	%rd6, %rd5, %rd25;
	ld.global.nc.u32 	%r16, [%rd6+-8];
	mul.wide.s32 	%rd26, %r16, 4;
	add.s64 	%rd27, %rd3, %rd26;
	atom.relaxed.global.cas.b32 	%r32, [%rd27], 1061109567, %r4;
	setp.ne.s32 	%p7, %r32, 1061109567;
	@%p7 bra 	$L__BB3_11;
	atom.global.add.u32 	%r33, [%rd2], 1;
	mul.wide.s32 	%rd28, %r33, 4;
	add.s64 	%rd29, %rd1, %rd28;
	st.global.u32 	[%rd29], %r16;
$L__BB3_11:
	ld.global.nc.u32 	%r17, [%rd6+-4];
	mul.wide.s32 	%rd30, %r17, 4;
	add.s64 	%rd31, %rd3, %rd30;
	atom.relaxed.global.cas.b32 	%r34, [%rd31], 1061109567, %r4;
	setp.ne.s32 	%p8, %r34, 1061109567;
	@%p8 bra 	$L__BB3_13;
	atom.global.add.u32 	%r35, [%rd2], 1;
	mul.wide.s32 	%rd32, %r35, 4;
	add.s64 	%rd33, %rd1, %rd32;
	st.global.u32 	[%rd33], %r17;
$L__BB3_13:
	ld.global.nc.u32 	%r18, [%rd6];
	mul.wide.s32 	%rd34, %r18, 4;
	add.s64 	%rd35, %rd3, %rd34;
	atom.relaxed.global.cas.b32 	%r36, [%rd35], 1061109567, %r4;
	setp.ne.s32 	%p9, %r36, 1061109567;
	@%p9 bra 	$L__BB3_15;
	atom.global.add.u32 	%r37, [%rd2], 1;
	mul.wide.s32 	%rd36, %r37, 4;
	add.s64 	%rd37, %rd1, %rd36;
	st.global.u32 	[%rd37], %r18;
$L__BB3_15:
	ld.global.nc.u32 	%r19, [%rd6+4];
	mul.wide.s32 	%rd38, %r19, 4;
	add.s64 	%rd39, %rd3, %rd38;
	atom.relaxed.global.cas.b32 	%r38, [%rd39], 1061109567, %r4;
	setp.ne.s32 	%p10, %r38, 1061109567;
	@%p10 bra 	$L__BB3_17;
	atom.global.add.u32 	%r39, [%rd2], 1;
	mul.wide.s32 	%rd40, %r39, 4;
	add.s64 	%rd41, %rd1, %rd40;
	st.global.u32 	[%rd41], %r19;
$L__BB3_17:
	add.s32 	%r42, %r42, 4;
	add.s32 	%r43, %r43, 4;
	setp.ne.s32 	%p11, %r43, 0;
	@%p11 bra 	$L__BB3_9;
$L__BB3_18:
	ret;

}
	// .globl	_Z10k_pull_refPKiS0_PKhPiS3_S3_ii
.visible .entry _Z10k_pull_refPKiS0_PKhPiS3_S3_ii(
	.param .u64 .ptr .align 1 _Z10k_pull_refPKiS0_PKhPiS3_S3_ii_param_0,
	.param .u64 .ptr .align 1 _Z10k_pull_refPKiS0_PKhPiS3_S3_ii_param_1,
	.param .u64 .ptr .align 1 _Z10k_pull_refPKiS0_PKhPiS3_S3_ii_param_2,
	.param .u64 .ptr .align 1 _Z10k_pull_refPKiS0_PKhPiS3_S3_ii_param_3,
	.param .u64 .ptr .align 1 _Z10k_pull_refPKiS0_PKhPiS3_S3_ii_param_4,
	.param .u64 .ptr .align 1 _Z10k_pull_refPKiS0_PKhPiS3_S3_ii_param_5,
	.param .u32 _Z10k_pull_refPKiS0_PKhPiS3_S3_ii_param_6,
	.param .u32 _Z10k_pull_refPKiS0_PKhPiS3_S3_ii_param_7
)
{
	.reg .pred 	%p<6>;
	.reg .b16 	%rs<3>;
	.reg .b32 	%r<16>;
	.reg .b64 	%rd<23>;

	ld.param.u64 	%rd4, [_Z10k_pull_refPKiS0_PKhPiS3_S3_ii_param_0];
	ld.param.u64 	%rd5, [_Z10k_pull_refPKiS0_PKhPiS3_S3_ii_param_1];
	ld.param.u64 	%rd6, [_Z10k_pull_refPKiS0_PKhPiS3_S3_ii_param_2];
	ld.param.u64 	%rd7, [_Z10k_pull_refPKiS0_PKhPiS3_S3_ii_param_3];
	ld.param.u64 	%rd8, [_Z10k_pull_refPKiS0_PKhPiS3_S3_ii_param_4];
	ld.param.u64 	%rd9, [_Z10k_pull_refPKiS0_PKhPiS3_S3_ii_param_5];
	ld.param.u32 	%r6, [_Z10k_pull_refPKiS0_PKhPiS3_S3_ii_param_6];
	ld.param.u32 	%r7, [_Z10k_pull_refPKiS0_PKhPiS3_S3_ii_param_7];
	mov.u32 	%r8, %ctaid.x;
	mov.u32 	%r9, %ntid.x;
	mov.u32 	%r10, %tid.x;
	mad.lo.s32 	%r1, %r8, %r9, %r10;
	setp.ge.s32 	%p1, %r1, %r7;
	@%p1 bra 	$L__BB4_7;
	cvta.to.global.u64 	%rd10, %rd9;
	mul.wide.s32 	%rd11, %r1, 4;
	add.s64 	%rd1, %rd10, %rd11;
	ld.global.u32 	%r11, [%rd1];
	setp.ne.s32 	%p2, %r11, 1061109567;
	@%p2 bra 	$L__BB4_7;
	cvta.to.global.u64 	%rd12, %rd4;
	add.s64 	%rd14, %rd12, %rd11;
	ld.global.nc.u32 	%r15, [%rd14];
	ld.global.nc.u32 	%r3, [%rd14+4];
	setp.ge.s32 	%p3, %r15, %r3;
	@%p3 bra 	$L__BB4_7;
	cvta.to.global.u64 	%rd2, %rd5;
	cvta.to.global.u64 	%rd3, %rd6;
	bra.uni 	$L__BB4_5;
$L__BB4_4:
	add.s32 	%r15, %r15, 1;
	setp.eq.s32 	%p5, %r15, %r3;
	@%p5 bra 	$L__BB4_7;
$L__BB4_5:
	mul.wide.s32 	%rd15, %r15, 4;
	add.s64 	%rd16, %rd2, %rd15;
	ld.global.nc.u32 	%r12, [%rd16];
	cvt.s64.s32 	%rd17, %r12;
	add.s64 	%rd18, %rd3, %rd17;
	ld.global.nc.u8 	%rs1, [%rd18];
	cvt.u16.u8 	%rs2, %rs1;
	setp.eq.s16 	%p4, %rs2, 0;
	@%p4 bra 	$L__BB4_4;
	add.s32 	%r13, %r6, 1;
	st.global.u32 	[%rd1], %r13;
	cvta.to.global.u64 	%rd19, %rd8;
	atom.global.add.u32 	%r14, [%rd19], 1;
	cvta.to.global.u64 	%rd20, %rd7;
	mul.wide.s32 	%rd21, %r14, 4;
	add.s64 	%rd22, %rd20, %rd21;
	st.global.u32 	[%rd22], %r1;
$L__BB4_7:
	ret;

}


// ===== COMPILED SASS (sm_100) =====

	.target	sm_100

	.elftype	@"ET_EXEC"


//--------------------- .note.nv.tkinfo           --------------------------
	.section	.note.nv.tkinfo,"",@"SHT_NOTE"
	.sectionflags	@"SHF_NOTE_NV_TKINFO"
	.tkinfo
        /*0018*/ 	.word	0x00000002
        /*0030*/ 	.string	""
        /*0030*/ 	.string	"ptxas"
        /*0030*/ 	.string	"Cuda compilation tools, release 13.0, V13.0.88"
        /*0030*/ 	.string	"Build cuda_13.0.r13.0/compiler.36424714_0"
        /*0030*/ 	.string	"-arch sm_100 -m 64 "



//--------------------- .note.nv.cuinfo           --------------------------
	.section	.note.nv.cuinfo,"",@"SHT_NOTE"
	.sectionflags	@"SHF_NOTE_NV_CUINFO"
        /*0018*/ 	.short	0x0002
        /*001a*/ 	.short	0x0064
        /*001c*/ 	.short	0x0082
	.zero		2


//--------------------- .nv.info                  --------------------------
	.section	.nv.info,"",@"SHT_CUDA_INFO"
	.align	4


	//----- nvinfo : EIATTR_REGCOUNT
	.align		4
        /*0000*/ 	.byte	0x04, 0x2f
        /*0002*/ 	.short	(.L_1 - .L_0)
	.align		4
.L_0:
        /*0004*/ 	.word	index@(_Z16_init_levels_refPii)
        /*0008*/ 	.word	0x0000000a


	//----- nvinfo : EIATTR_FRAME_SIZE
	.align		4
.L_1:
        /*000c*/ 	.byte	0x04, 0x11
        /*000e*/ 	.short	(.L_3 - .L_2)
	.align		4
.L_2:
        /*0010*/ 	.word	index@(_Z16_init_levels_refPii)
        /*0014*/ 	.word	0x00000000


	//----- nvinfo : EIATTR_REGCOUNT
	.align		4
.L_3:
        /*0018*/ 	.byte	0x04, 0x2f
        /*001a*/ 	.short	(.L_5 - .L_4)
	.align		4
.L_4:
        /*001c*/ 	.word	index@(_Z17_clear_bitmap_refPhi)
        /*0020*/ 	.word	0x00000006


	//----- nvinfo : EIATTR_FRAME_SIZE
	.align		4
.L_5:
        /*0024*/ 	.byte	0x04, 0x11
        /*0026*/ 	.short	(.L_7 - .L_6)
	.align		4
.L_6:
        /*0028*/ 	.word	index@(_Z17_clear_bitmap_refPhi)
        /*002c*/ 	.word	0x00000000


	//----- nvinfo : EIATTR_REGCOUNT
	.align		4
.L_7:
        /*0030*/ 	.byte	0x04, 0x2f
        /*0032*/ 	.short	(.L_9 - .L_8)
	.align		4
.L_8:
        /*0034*/ 	.word	index@(_Z26_mark_bitmap_from_list_refPKiiPh)
        /*0038*/ 	.word	0x00000008


	//----- nvinfo : EIATTR_FRAME_SIZE
	.align		4
.L_9:
        /*003c*/ 	.byte	0x04, 0x11
        /*003e*/ 	.short	(.L_11 - .L_10)
	.align		4
.L_10:
        /*0040*/ 	.word	index@(_Z26_mark_bitmap_from_list_refPKiiPh)
        /*0044*/ 	.word	0x00000000


	//----- nvinfo : EIATTR_REGCOUNT
	.align		4
.L_11:
        /*0048*/ 	.byte	0x04, 0x2f
        /*004a*/ 	.short	(.L_13 - .L_12)
	.align		4
.L_12:
        /*004c*/ 	.word	index@(_Z10k_push_refPKiS0_S0_iPiS1_S1_i)
        /*0050*/ 	.word	0x0000001a


	//----- nvinfo : EIATTR_FRAME_SIZE
	.align		4
.L_13:
        /*0054*/ 	.byte	0x04, 0x11
        /*0056*/ 	.short	(.L_15 - .L_14)
	.align		4
.L_14:
        /*0058*/ 	.word	index@(_Z10k_push_refPKiS0_S0_iPiS1_S1_i)
        /*005c*/ 	.word	0x00000000


	//----- nvinfo : EIATTR_REGCOUNT
	.align		4
.L_15:
        /*0060*/ 	.byte	0x04, 0x2f
        /*0062*/ 	.short	(.L_17 - .L_16)
	.align		4
.L_16:
        /*0064*/ 	.word	index@(_Z10k_pull_refPKiS0_PKhPiS3_S3_ii)
        /*0068*/ 	.word	0x00000010


	//----- nvinfo : EIATTR_FRAME_SIZE
	.align		4
.L_17:
        /*006c*/ 	.byte	0x04, 0x11
        /*006e*/ 	.short	(.L_19 - .L_18)
	.align		4
.L_18:
        /*0070*/ 	.word	index@(_Z10k_pull_refPKiS0_PKhPiS3_S3_ii)
        /*0074*/ 	.word	0x00000000


	//----- nvinfo : EIATTR_MIN_STACK_SIZE
	.align		4
.L_19:
        /*0078*/ 	.byte	0x04, 0x12
        /*007a*/ 	.short	(.L_21 - .L_20)
	.align		4
.L_20:
        /*007c*/ 	.word	index@(_Z10k_pull_refPKiS0_PKhPiS3_S3_ii)
        /*0080*/ 	.word	0x00000000


	//----- nvinfo : EIATTR_MIN_STACK_SIZE
	.align		4
.L_21:
        /*0084*/ 	.byte	0x04, 0x12
        /*0086*/ 	.short	(.L_23 - .L_22)
	.align		4
.L_22:
        /*0088*/ 	.word	index@(_Z10k_push_refPKiS0_S0_iPiS1_S1_i)
        /*008c*/ 	.word	0x00000000


	//----- nvinfo : EIATTR_MIN_STACK_SIZE
	.align		4
.L_23:
        /*0090*/ 	.byte	0x04, 0x12
        /*0092*/ 	.short	(.L_25 - .L_24)
	.align		4
.L_24:
        /*0094*/ 	.word	index@(_Z26_mark_bitmap_from_list_refPKiiPh)
        /*0098*/ 	.word	0x00000000


	//----- nvinfo : EIATTR_MIN_STACK_SIZE
	.align		4
.L_25:
        /*009c*/ 	.byte	0x04, 0x12
        /*009e*/ 	.short	(.L_27 - .L_26)
	.align		4
.L_26:
        /*00a0*/ 	.word	index@(_Z17_clear_bitmap_refPhi)
        /*00a4*/ 	.word	0x00000000


	//----- nvinfo : EIATTR_MIN_STACK_SIZE
	.align		4
.L_27:
        /*00a8*/ 	.byte	0x04, 0x12
        /*00aa*/ 	.short	(.L_29 - .L_28)
	.align		4
.L_28:
        /*00ac*/ 	.word	index@(_Z16_init_levels_refPii)
        /*00b0*/ 	.word	0x00000000
.L_29:


//--------------------- .nv.compat                --------------------------
	.section	.nv.compat,"",@"SHT_CUDA_COMPAT_INFO"
	.align	4
        /*0000*/ 	.byte	0x02, 0x09, 0x00, 0x00, 0x02, 0x02, 0x01, 0x00, 0x02, 0x05, 0x05, 0x00, 0x03, 0x07, 0x01, 0x01
        /*0010*/ 	.byte	0x02, 0x03, 0x00, 0x00, 0x02, 0x06, 0x01, 0x00, 0x04, 0x0b, 0x08, 0x00, 0x09, 0x00, 0x00, 0x00
        /*0020*/ 	.byte	0x00, 0x00, 0x00, 0x00


//--------------------- .nv.info._Z10k_pull_refPKiS0_PKhPiS3_S3_ii --------------------------
	.section	.nv.info._Z10k_pull_refPKiS0_PKhPiS3_S3_ii,"",@"SHT_CUDA_INFO"
	.sectionflags	@""
	.align	4


	//----- nvinfo : EIATTR_CUDA_API_VERSION
	.align		4
        /*0000*/ 	.byte	0x04, 0x37
        /*0002*/ 	.short	(.L_31 - .L_30)
.L_30:
        /*0004*/ 	.word	0x00000082


	//----- nvinfo : EIATTR_KPARAM_INFO
	.align		4
.L_31:
        /*0008*/ 	.byte	0x04, 0x17
        /*000a*/ 	.short	(.L_33 - .L_32)
.L_32:
        /*000c*/ 	.word	0x00000000
        /*0010*/ 	.short	0x0007
        /*0012*/ 	.short	0x0034
        /*0014*/ 	.byte	0x00, 0xf0, 0x11, 0x00


	//----- nvinfo : EIATTR_KPARAM_INFO
	.align		4
.L_33:
        /*0018*/ 	.byte	0x04, 0x17
        /*001a*/ 	.short	(.L_35 - .L_34)
.L_34:
        /*001c*/ 	.word	0x00000000
        /*0020*/ 	.short	0x0006
        /*0022*/ 	.short	0x0030
        /*0024*/ 	.byte	0x00, 0xf0, 0x11, 0x00


	//----- nvinfo : EIATTR_KPARAM_INFO
	.align		4
.L_35:
        /*0028*/ 	.byte	0x04, 0x17
        /*002a*/ 	.short	(.L_37 - .L_36)
.L_36:
        /*002c*/ 	.word	0x00000000
        /*0030*/ 	.short	0x0005
        /*0032*/ 	.short	0x0028
        /*0034*/ 	.byte	0x00, 0xf5, 0x21, 0x00


	//----- nvinfo : EIATTR_KPARAM_INFO
	.align		4
.L_37:
        /*0038*/ 	.byte	0x04, 0x17
        /*003a*/ 	.short	(.L_39 - .L_38)
.L_38:
        /*003c*/ 	.word	0x00000000
        /*0040*/ 	.short	0x0004
        /*0042*/ 	.short	0x0020
        /*0044*/ 	.byte	0x00, 0xf5, 0x21, 0x00


	//----- nvinfo : EIATTR_KPARAM_INFO
	.align		4
.L_39:
        /*0048*/ 	.byte	0x04, 0x17
        /*004a*/ 	.short	(.L_41 - .L_40)
.L_40:
        /*004c*/ 	.word	0x00000000
        /*0050*/ 	.short	0x0003
        /*0052*/ 	.short	0x0018
        /*0054*/ 	.byte	0x00, 0xf5, 0x21, 0x00


	//----- nvinfo : EIATTR_KPARAM_INFO
	.align		4
.L_41:
        /*0058*/ 	.byte	0x04, 0x17
        /*005a*/ 	.short	(.L_43 - .L_42)
.L_42:
        /*005c*/ 	.word	0x00000000
        /*0060*/ 	.short	0x0002
        /*0062*/ 	.short	0x0010
        /*0064*/ 	.byte	0x00, 0xf5, 0x21, 0x00


	//----- nvinfo : EIATTR_KPARAM_INFO
	.align		4
.L_43:
        /*0068*/ 	.byte	0x04, 0x17
        /*006a*/ 	.short	(.L_45 - .L_44)
.L_44:
        /*006c*/ 	.word	0x00000000
        /*0070*/ 	.short	0x0001
        /*0072*/ 	.short	0x0008
        /*0074*/ 	.byte	0x00, 0xf5, 0x21, 0x00


	//----- nvinfo : EIATTR_KPARAM_INFO
	.align		4
.L_45:
        /*0078*/ 	.byte	0x04, 0x17
        /*007a*/ 	.short	(.L_47 - .L_46)
.L_46:
        /*007c*/ 	.word	0x00000000
        /*0080*/ 	.short	0x0000
        /*0082*/ 	.short	0x0000
        /*0084*/ 	.byte	0x00, 0xf5, 0x21, 0x00


	//----- nvinfo : EIATTR_SPARSE_MMA_MASK
	.align		4
.L_47:
        /*0088*/ 	.byte	0x03, 0x50
        /*008a*/ 	.short	0x0000


	//----- nvinfo : EIATTR_MAXREG_COUNT
	.align		4
        /*008c*/ 	.byte	0x03, 0x1b
        /*008e*/ 	.short	0x00ff


	//----- nvinfo : EIATTR_MERCURY_ISA_VERSION
	.align		4
        /*0090*/ 	.byte	0x03, 0x5f
        /*0092*/ 	.short	0x0101


	//----- nvinfo : EIATTR_INT_WARP_WIDE_INSTR_OFFSETS
	.align		4
        /*0094*/ 	.byte	0x04, 0x31
        /*0096*/ 	.short	(.L_49 - .L_48)


	//   ....[0]....
.L_48:
        /*0098*/ 	.word	0x000002d0


	//   ....[1]....
        /*009c*/ 	.word	0x000003a0


	//----- nvinfo : EIATTR_VRC_CTA_INIT_COUNT
	.align		4
.L_49:
        /*00a0*/ 	.byte	0x02, 0x4a
	.zero		1
	.zero		1


	//----- nvinfo : EIATTR_EXIT_INSTR_OFFSETS
	.align		4
        /*00a4*/ 	.byte	0x04, 0x1c
        /*00a6*/ 	.short	(.L_51 - .L_50)


	//   ....[0]....
.L_50:
        /*00a8*/ 	.word	0x00000070


	//   ....[1]....
        /*00ac*/ 	.word	0x000000d0


	//   ....[2]....
        /*00b0*/ 	.word	0x00000130


	//   ....[3]....
        /*00b4*/ 	.word	0x00000230


	//   ....[4]....
        /*00b8*/ 	.word	0x000003e0


	//----- nvinfo : EIATTR_CRS_STACK_SIZE
	.align		4
.L_51:
        /*00bc*/ 	.byte	0x04, 0x1e
        /*00be*/ 	.short	(.L_53 - .L_52)
.L_52:
        /*00c0*/ 	.word	0x00000000


	//----- nvinfo : EIATTR_CBANK_PARAM_SIZE
	.align		4
.L_53:
        /*00c4*/ 	.byte	0x03, 0x19
        /*00c6*/ 	.short	0x0038


	//----- nvinfo : EIATTR_PARAM_CBANK
	.align		4
        /*00c8*/ 	.byte	0x04, 0x0a
        /*00ca*/ 	.short	(.L_55 - .L_54)
	.align		4
.L_54:
        /*00cc*/ 	.word	index@(.nv.constant0._Z10k_pull_refPKiS0_PKhPiS3_S3_ii)
        /*00d0*/ 	.short	0x0380
        /*00d2*/ 	.short	0x0038


	//----- nvinfo : EIATTR_SW_WAR
	.align		4
.L_55:
        /*00d4*/ 	.byte	0x04, 0x36
        /*00d6*/ 	.short	(.L_57 - .L_56)
.L_56:
        /*00d8*/ 	.word	0x00000008
.L_57:


//--------------------- .nv.info._Z10k_push_refPKiS0_S0_iPiS1_S1_i --------------------------
	.section	.nv.info._Z10k_push_refPKiS0_S0_iPiS1_S1_i,"",@"SHT_CUDA_INFO"
	.sectionflags	@""
	.align	4


	//----- nvinfo : EIATTR_CUDA_API_VERSION
	.align		4
        /*0000*/ 	.byte	0x04, 0x37
        /*0002*/ 	.short	(.L_59 - .L_58)
.L_58:
        /*0004*/ 	.word	0x00000082


	//----- nvinfo : EIATTR_KPARAM_INFO
	.align		4
.L_59:
        /*0008*/ 	.byte	0x04, 0x17
        /*000a*/ 	.short	(.L_61 - .L_60)
.L_60:
        /*000c*/ 	.word	0x00000000
        /*0010*/ 	.short	0x0007
        /*0012*/ 	.short	0x0038
        /*0014*/ 	.byte	0x00, 0xf0, 0x11, 0x00


	//----- nvinfo : EIATTR_KPARAM_INFO
	.align		4
.L_61:
        /*0018*/ 	.byte	0x04, 0x17
        /*001a*/ 	.short	(.L_63 - .L_62)
.L_62:
        /*001c*/ 	.word	0x00000000
        /*0020*/ 	.short	0x0006
        /*0022*/ 	.short	0x0030
        /*0024*/ 	.byte	0x00, 0xf5, 0x21, 0x00


	//----- nvinfo : EIATTR_KPARAM_INFO
	.align		4
.L_63:
        /*0028*/ 	.byte	0x04, 0x17
        /*002a*/ 	.short	(.L_65 - .L_64)
.L_64:
        /*002c*/ 	.word	0x00000000
        /*0030*/ 	.short	0x0005
        /*0032*/ 	.short	0x0028
        /*0034*/ 	.byte	0x00, 0xf5, 0x21, 0x00


	//----- nvinfo : EIATTR_KPARAM_INFO
	.align		4
.L_65:
        /*0038*/ 	.byte	0x04, 0x17
        /*003a*/ 	.short	(.L_67 - .L_66)
.L_66:
        /*003c*/ 	.word	0x00000000
        /*0040*/ 	.short	0x0004
        /*0042*/ 	.short	0x0020
        /*0044*/ 	.byte	0x00, 0xf5, 0x21, 0x00


	//----- nvinfo : EIATTR_KPARAM_INFO
	.align		4
.L_67:
        /*0048*/ 	.byte	0x04, 0x17
        /*004a*/ 	.short	(.L_69 - .L_68)
.L_68:
        /*004c*/ 	.word	0x00000000
        /*0050*/ 	.short	0x0003
        /*0052*/ 	.short	0x0018
        /*0054*/ 	.byte	0x00, 0xf0, 0x11, 0x00


	//----- nvinfo : EIATTR_KPARAM_INFO
	.align		4
.L_69:
        /*0058*/ 	.byte	0x04, 0x17
        /*005a*/ 	.short	(.L_71 - .L_70)
.L_70:
        /*005c*/ 	.word	0x00000000
        /*0060*/ 	.short	0x0002
        /*0062*/ 	.short	0x0010
        /*0064*/ 	.byte	0x00, 0xf5, 0x21, 0x00


	//----- nvinfo : EIATTR_KPARAM_INFO
	.align		4
.L_71:
        /*0068*/ 	.byte	0x04, 0x17
        /*006a*/ 	.short	(.L_73 - .L_72)
.L_72:
        /*006c*/ 	.word	0x00000000
        /*0070*/ 	.short	0x0001
        /*0072*/ 	.short	0x0008
        /*0074*/ 	.byte	0x00, 0xf5, 0x21, 0x00


	//----- nvinfo : EIATTR_KPARAM_INFO
	.align		4
.L_73:
        /*0078*/ 	.byte	0x04, 0x17
        /*007a*/ 	.short	(.L_75 - .L_74)
.L_74:
        /*007c*/ 	.word	0x00000000
        /*0080*/ 	.short	0x0000
        /*0082*/ 	.short	0x0000
        /*0084*/ 	.byte	0x00, 0xf5, 0x21, 0x00


	//----- nvinfo : EIATTR_SPARSE_MMA_MASK
	.align		4
.L_75:
        /*0088*/ 	.byte	0x03, 0x50
        /*008a*/ 	.short	0x0000


	//----- nvinfo : EIATTR_MAXREG_COUNT
	.align		4
        /*008c*/ 	.byte	0x03, 0x1b
        /*008e*/ 	.short	0x00ff


	//----- nvinfo : EIATTR_MERCURY_ISA_VERSION
	.align		4
        /*0090*/ 	.byte	0x03, 0x5f
        /*0092*/ 	.short	0x0101


	//----- nvinfo : EIATTR_INT_WARP_WIDE_INSTR_OFFSETS
	.align		4
        /*0094*/ 	.byte	0x04, 0x31
        /*0096*/ 	.short	(.L_77 - .L_76)


	//   ....[0]....
.L_76:
        /*0098*/ 	.word	0x00000290


	//   ....[1]....
        /*009c*/ 	.word	0x00000320


	//   ....[2]....
        /*00a0*/ 	.word	0x00000530


	//   ....[3]....
        /*00a4*/ 	.word	0x000005c0


	//   ....[4]....
        /*00a8*/ 	.word	0x000006a0


	//   ....[5]....
        /*00ac*/ 	.word	0x00000730


	//   ....[6]....
        /*00b0*/ 	.word	0x00000810


	//   ....[7]....
        /*00b4*/ 	.word	0x000008a0


	//   ....[8]....
        /*00b8*/ 	.word	0x00000960


	//   ....[9]....
        /*00bc*/ 	.word	0x000009f0


	//----- nvinfo : EIATTR_VRC_CTA_INIT_COUNT
	.align		4
.L_77:
        /*00c0*/ 	.byte	0x02, 0x4a
	.zero		1
	.zero		1


	//----- nvinfo : EIATTR_EXIT_INSTR_OFFSETS
	.align		4
        /*00c4*/ 	.byte	0x04, 0x1c
        /*00c6*/ 	.short	(.L_79 - .L_78)


	//   ....[0]....
.L_78:
        /*00c8*/ 	.word	0x00000070


	//   ....[1]....
        /*00cc*/ 	.word	0x00000110


	//   ....[2]....
        /*00d0*/ 	.word	0x000003c0


	//   ....[3]....
        /*00d4*/ 	.word	0x00000a60


	//----- nvinfo : EIATTR_CRS_STACK_SIZE
	.align		4
.L_79:
        /*00d8*/ 	.byte	0x04, 0x1e
        /*00da*/ 	.short	(.L_81 - .L_80)
.L_80:
        /*00dc*/ 	.word	0x00000000


	//----- nvinfo : EIATTR_CBANK_PARAM_SIZE
	.align		4
.L_81:
        /*00e0*/ 	.byte	0x03, 0x19
        /*00e2*/ 	.short	0x003c


	//----- nvinfo : EIATTR_PARAM_CBANK
	.align		4
        /*00e4*/ 	.byte	0x04, 0x0a
        /*00e6*/ 	.short	(.L_83 - .L_82)
	.align		4
.L_82:
        /*00e8*/ 	.word	index@(.nv.constant0._Z10k_push_refPKiS0_S0_iPiS1_S1_i)
        /*00ec*/ 	.short	0x0380
        /*00ee*/ 	.short	0x003c


	//----- nvinfo : EIATTR_SW_WAR
	.align		4
.L_83:
        /*00f0*/ 	.byte	0x04, 0x36
        /*00f2*/ 	.short	(.L_85 - .L_84)
.L_84:
        /*00f4*/ 	.word	0x00000008
.L_85:


//--------------------- .nv.info._Z26_mark_bitmap_from_list_refPKiiPh --------------------------
	.section	.nv.info._Z26_mark_bitmap_from_list_refPKiiPh,"",@"SHT_CUDA_INFO"
	.sectionflags	@""
	.align	4


	//----- nvinfo : EIATTR_CUDA_API_VERSION
	.align		4
        /*0000*/ 	.byte	0x04, 0x37
        /*0002*/ 	.short	(.L_87 - .L_86)
.L_86:
        /*0004*/ 	.word	0x00000082


	//----- nvinfo : EIATTR_KPARAM_INFO
	.align		4
.L_87:
        /*0008*/ 	.byte	0x04, 0x17
        /*000a*/ 	.short	(.L_89 - .L_88)
.L_88:
        /*000c*/ 	.word	0x00000000
        /*0010*/ 	.short	0x0002
        /*0012*/ 	.short	0x0010
        /*0014*/ 	.byte	0x00, 0xf5, 0x21, 0x00


	//----- nvinfo : EIATTR_KPARAM_INFO
	.align		4
.L_89:
        /*0018*/ 	.byte	0x04, 0x17
        /*001a*/ 	.short	(.L_91 - .L_90)
.L_90:
        /*001c*/ 	.word	0x00000000
        /*0020*/ 	.short	0x0001
        /*0022*/ 	.short	0x0008
        /*0024*/ 	.byte	0x00, 0xf0, 0x11, 0x00


	//----- nvinfo : EIATTR_KPARAM_INFO
	.align		4
.L_91:
        /*0028*/ 	.byte	0x04, 0x17
        /*002a*/ 	.short	(.L_93 - .L_92)
.L_92:
        /*002c*/ 	.word	0x00000000
        /*0030*/ 	.short	0x0000
        /*0032*/ 	.short	0x0000
        /*0034*/ 	.byte	0x00, 0xf5, 0x21, 0x00


	//----- nvinfo : EIATTR_SPARSE_MMA_MASK
	.align		4
.L_93:
        /*0038*/ 	.byte	0x03, 0x50
        /*003a*/ 	.short	0x0000


	//----- nvinfo : EIATTR_MAXREG_COUNT
	.align		4
        /*003c*/ 	.byte	0x03, 0x1b
        /*003e*/ 	.short	0x00ff


	//----- nvinfo : EIATTR_MERCURY_ISA_VERSION
	.align		4
        /*0040*/ 	.byte	0x03, 0x5f
        /*0042*/ 	.short	0x0101


	//----- nvinfo : EIATTR_VRC_CTA_INIT_COUNT
	.align		4
        /*0044*/ 	.byte	0x02, 0x4a
	.zero		1
	.zero		1


	//----- nvinfo : EIATTR_EXIT_INSTR_OFFSETS
	.align		4
        /*0048*/ 	.byte	0x04, 0x1c
        /*004a*/ 	.short	(.L_95 - .L_94)


	//   ....[0]....
.L_94:
        /*004c*/ 	.word	0x00000070


	//   ....[1]....
        /*0050*/ 	.word	0x00000110


	//----- nvinfo : EIATTR_CBANK_PARAM_SIZE
	.align		4
.L_95:
        /*0054*/ 	.byte	0x03, 0x19
        /*0056*/ 	.short	0x0018


	//----- nvinfo : EIATTR_PARAM_CBANK
	.align		4
        /*0058*/ 	.byte	0x04, 0x0a
        /*005a*/ 	.short	(.L_97 - .L_96)
	.align		4
.L_96:
        /*005c*/ 	.word	index@(.nv.constant0._Z26_mark_bitmap_from_list_refPKiiPh)
        /*0060*/ 	.short	0x0380
        /*0062*/ 	.short	0x0018


	//----- nvinfo : EIATTR_SW_WAR
	.align		4
.L_97:
        /*0064*/ 	.byte	0x04, 0x36
        /*0066*/ 	.short	(.L_99 - .L_98)
.L_98:
        /*0068*/ 	.word	0x00000008
.L_99:


//--------------------- .nv.info._Z17_clear_bitmap_refPhi --------------------------
	.section	.nv.info._Z17_clear_bitmap_refPhi,"",@"SHT_CUDA_INFO"
	.sectionflags	@""
	.align	4


	//----- nvinfo : EIATTR_CUDA_API_VERSION
	.align		4
        /*0000*/ 	.byte	0x04, 0x37
        /*0002*/ 	.short	(.L_101 - .L_100)
.L_100:
        /*0004*/ 	.word	0x00000082


	//----- nvinfo : EIATTR_KPARAM_INFO
	.align		4
.L_101:
        /*0008*/ 	.byte	0x04, 0x17
        /*000a*/ 	.short	(.L_103 - .L_102)
.L_102:
        /*000c*/ 	.word	0x00000000
        /*0010*/ 	.short	0x0001
        /*0012*/ 	.short	0x0008
        /*0014*/ 	.byte	0x00, 0xf0, 0x11, 0x00


	//----- nvinfo : EIATTR_KPARAM_INFO
	.align		4
.L_103:
        /*0018*/ 	.byte	0x04, 0x17
        /*001a*/ 	.short	(.L_105 - .L_104)
.L_104:
        /*001c*/ 	.word	0x00000000
        /*0020*/ 	.short	0x0000
        /*0022*/ 	.short	0x0000
        /*0024*/ 	.byte	0x00, 0xf5, 0x21, 0x00


	//----- nvinfo : EIATTR_SPARSE_MMA_MASK
	.align		4
.L_105:
        /*0028*/ 	.byte	0x03, 0x50
        /*002a*/ 	.short	0x0000


	//----- nvinfo : EIATTR_MAXREG_COUNT
	.align		4
        /*002c*/ 	.byte	0x03, 0x1b
        /*002e*/ 	.short	0x00ff


	//----- nvinfo : EIATTR_MERCURY_ISA_VERSION
	.align		4
        /*0030*/ 	.byte	0x03, 0x5f
        /*0032*/ 	.short	0x0101


	//----- nvinfo : EIATTR_VRC_CTA_INIT_COUNT
	.align		4
        /*0034*/ 	.byte	0x02, 0x4a
	.zero		1
	.zero		1


	//----- nvinfo : EIATTR_EXIT_INSTR_OFFSETS
	.align		4
        /*0038*/ 	.byte	0x04, 0x1c
        /*003a*/ 	.short	(.L_107 - .L_106)


	//   ....[0]....
.L_106:
        /*003c*/ 	.word	0x00000070


	//   ....[1]....
        /*0040*/ 	.word	0x000000d0


	//----- nvinfo : EIATTR_CBANK_PARAM_SIZE
	.align		4
.L_107:
        /*0044*/ 	.byte	0x03, 0x19
        /*0046*/ 	.short	0x000c


	//----- nvinfo : EIATTR_PARAM_CBANK
	.align		4
        /*0048*/ 	.byte	0x04, 0x0a
        /*004a*/ 	.short	(.L_109 - .L_108)
	.align		4
.L_108:
        /*004c*/ 	.word	index@(.nv.constant0._Z17_clear_bitmap_refPhi)
        /*0050*/ 	.short	0x0380
        /*0052*/ 	.short	0x000c


	//----- nvinfo : EIATTR_SW_WAR
	.align		4
.L_109:
        /*0054*/ 	.byte	0x04, 0x36
        /*0056*/ 	.short	(.L_111 - .L_110)
.L_110:
        /*0058*/ 	.word	0x00000008
.L_111:


//--------------------- .nv.info._Z16_init_levels_refPii --------------------------
	.section	.nv.info._Z16_init_levels_refPii,"",@"SHT_CUDA_INFO"
	.sectionflags	@""
	.align	4


	//----- nvinfo : EIATTR_CUDA_API_VERSION
	.align		4
        /*0000*/ 	.byte	0x04, 0x37
        /*0002*/ 	.short	(.L_113 - .L_112)
.L_112:
        /*0004*/ 	.word	0x00000082


	//----- nvinfo : EIATTR_KPARAM_INFO
	.align		4
.L_113:
        /*0008*/ 	.byte	0x04, 0x17
        /*000a*/ 	.short	(.L_115 - .L_114)
.L_114:
        /*000c*/ 	.word	0x00000000
        /*0010*/ 	.short	0x0001
        /*0012*/ 	.short	0x0008
        /*0014*/ 	.byte	0x00, 0xf0, 0x11, 0x00


	//----- nvinfo : EIATTR_KPARAM_INFO
	.align		4
.L_115:
        /*0018*/ 	.byte	0x04, 0x17
        /*001a*/ 	.short	(.L_117 - .L_116)
.L_116:
        /*001c*/ 	.word	0x00000000
        /*0020*/ 	.short	0x0000
        /*0022*/ 	.short	0x0000
        /*0024*/ 	.byte	0x00, 0xf5, 0x21, 0x00


	//----- nvinfo : EIATTR_SPARSE_MMA_MASK
	.align		4
.L_117:
        /*0028*/ 	.byte	0x03, 0x50
        /*002a*/ 	.short	0x0000


	//----- nvinfo : EIATTR_MAXREG_COUNT
	.align		4
        /*002c*/ 	.byte	0x03, 0x1b
        /*002e*/ 	.short	0x00ff


	//----- nvinfo : EIATTR_MERCURY_ISA_VERSION
	.align		4
        /*0030*/ 	.byte	0x03, 0x5f
        /*0032*/ 	.short	0x0101


	//----- nvinfo : EIATTR_VRC_CTA_INIT_COUNT
	.align		4
        /*0034*/ 	.byte	0x02, 0x4a
	.zero		1
	.zero		1


	//----- nvinfo : EIATTR_EXIT_INSTR_OFFSETS
	.align		4
        /*0038*/ 	.byte	0x04, 0x1c
        /*003a*/ 	.short	(.L_119 - .L_118)


	//   ....[0]....
.L_118:
        /*003c*/ 	.word	0x00000070


	//   ....[1]....
        /*0040*/ 	.word	0x000000d0


	//----- nvinfo : EIATTR_CBANK_PARAM_SIZE
	.align		4
.L_119:
        /*0044*/ 	.byte	0x03, 0x19
        /*0046*/ 	.short	0x000c


	//----- nvinfo : EIATTR_PARAM_CBANK
	.align		4
        /*0048*/ 	.byte	0x04, 0x0a
        /*004a*/ 	.short	(.L_121 - .L_120)
	.align		4
.L_120:
        /*004c*/ 	.word	index@(.nv.constant0._Z16_init_levels_refPii)
        /*0050*/ 	.short	0x0380
        /*0052*/ 	.short	0x000c


	//----- nvinfo : EIATTR_SW_WAR
	.align		4
.L_121:
        /*0054*/ 	.byte	0x04, 0x36
        /*0056*/ 	.short	(.L_123 - .L_122)
.L_122:
        /*0058*/ 	.word	0x00000008
.L_123:


//--------------------- .nv.callgraph             --------------------------
	.section	.nv.callgraph,"",@"SHT_CUDA_CALLGRAPH"
	.align	4
	.sectionentsize	8
	.align		4
        /*0000*/ 	.word	0x00000000
	.align		4
        /*0004*/ 	.word	0xffffffff
	.align		4
        /*0008*/ 	.word	0x00000000
	.align		4
        /*000c*/ 	.word	0xfffffffe
	.align		4
        /*0010*/ 	.word	0x00000000
	.align		4
        /*0014*/ 	.word	0xfffffffd
	.align		4
        /*0018*/ 	.word	0x00000000
	.align		4
        /*001c*/ 	.word	0xfffffffc


//--------------------- .text._Z10k_pull_refPKiS0_PKhPiS3_S3_ii --------------------------
	.section	.text._Z10k_pull_refPKiS0_PKhPiS3_S3_ii,"ax",@progbits
	.align	128
        .global         _Z10k_pull_refPKiS0_PKhPiS3_S3_ii
        .type           _Z10k_pull_refPKiS0_PKhPiS3_S3_ii,@function
        .size           _Z10k_pull_refPKiS0_PKhPiS3_S3_ii,(.L_x_22 - _Z10k_pull_refPKiS0_PKhPiS3_S3_ii)
        .other          _Z10k_pull_refPKiS0_PKhPiS3_S3_ii,@"STO_CUDA_ENTRY STV_DEFAULT"
_Z10k_pull_refPKiS0_PKhPiS3_S3_ii:
.text._Z10k_pull_refPKiS0_PKhPiS3_S3_ii:
[----:B------:R-:W-:Y:S01]  /*0000*/  LDC R1, c[0x0][0x37c] ;  /* 0x0000df00ff017b82 */ /* 0x000fe20000000800 */
[----:B------:R-:W0:Y:S07]  /*0010*/  S2R R3, SR_TID.X ;  /* 0x0000000000037919 */ /* 0x000e2e0000002100 */
[----:B------:R-:W0:Y:S01]  /*0020*/  S2UR UR4, SR_CTAID.X ;  /* 0x00000000000479c3 */ /* 0x000e220000002500 */
[----:B------:R-:W1:Y:S07]  /*0030*/  LDCU UR5, c[0x0][0x3b4] ;  /* 0x00007680ff0577ac */ /* 0x000e6e0008000800 */
[----:B------:R-:W0:Y:S02]  /*0040*/  LDC R0, c[0x0][0x360] ;  /* 0x0000d800ff007b82 */ /* 0x000e240000000800 */
[----:B0-----:R-:W-:-:S05]  /*0050*/  IMAD R0, R0, UR4, R3 ;  /* 0x0000000400007c24 */ /* 0x001fca000f8e0203 */
[----:B-1----:R-:W-:-:S13]  /*0060*/  ISETP.GE.AND P0, PT, R0, UR5, PT ;  /* 0x0000000500007c0c */ /* 0x002fda000bf06270 */
[----:B------:R-:W-:Y:S05]  /*0070*/  @P0 EXIT ;  /* 0x000000000000094d */ /* 0x000fea0003800000 */
[----:B------:R-:W0:Y:S01]  /*0080*/  LDC.64 R2, c[0x0][0x3a8] ;  /* 0x0000ea00ff027b82 */ /* 0x000e220000000a00 */
[----:B------:R-:W1:Y:S01]  /*0090*/  LDCU.64 UR4, c[0x0][0x358] ;  /* 0x00006b00ff0477ac */ /* 0x000e620008000a00 */
[----:B0-----:R-:W-:-:S05]  /*00a0*/  IMAD.WIDE R2, R0, 0x4, R2 ;  /* 0x0000000400027825 */ /* 0x001fca00078e0202 */
[----:B-1----:R-:W2:Y:S02]  /*00b0*/  LDG.E R4, desc[UR4][R2.64] ;  /* 0x0000000402047981 */ /* 0x002ea4000c1e1900 */
[----:B--2---:R-:W-:-:S13]  /*00c0*/  ISETP.NE.AND P0, PT, R4, 0x3f3f3f3f, PT ;  /* 0x3f3f3f3f0400780c */ /* 0x004fda0003f05270 */
[----:B------:R-:W-:Y:S05]  /*00d0*/  @P0 EXIT ;  /* 0x000000000000094d */ /* 0x000fea0003800000 */
[----:B------:R-:W0:Y:S02]  /*00e0*/  LDC.64 R4, c[0x0][0x380] ;  /* 0x0000e000ff047b82 */ /* 0x000e240000000a00 */
[----:B0-----:R-:W-:-:S05]  /*00f0*/  IMAD.WIDE R4, R0, 0x4, R4 ;  /* 0x0000000400047825 */ /* 0x001fca00078e0204 */
[----:B------:R-:W2:Y:S04]  /*0100*/  LDG.E.CONSTANT R6, desc[UR4][R4.64] ;  /* 0x0000000404067981 */ /* 0x000ea8000c1e9900 */
[----:B------:R-:W2:Y:S02]  /*0110*/  LDG.E.CONSTANT R11, desc[UR4][R4.64+0x4] ;  /* 0x00000404040b7981 */ /* 0x000ea4000c1e9900 */
[----:B--2---:R-:W-:-:S13]  /*0120*/  ISETP.GE.AND P0, PT, R6, R11, PT ;  /* 0x0000000b0600720c */ /* 0x004fda0003f06270 */
[----:B------:R-:W-:Y:S05]  /*0130*/  @P0 EXIT ;  /* 0x000000000000094d */ /* 0x000fea0003800000 */
[----:B------:R-:W0:Y:S01]  /*0140*/  LDC.64 R4, c[0x0][0x388] ;  /* 0x0000e200ff047b82 */ /* 0x000e220000000a00 */
[----:B------:R-:W-:Y:S01]  /*0150*/  IMAD.MOV.U32 R13, RZ, RZ, R6 ;  /* 0x000000ffff0d7224 */ /* 0x000fe200078e0006 */
[----:B------:R-:W1:Y:S01]  /*0160*/  LDCU.64 UR6, c[0x0][0x390] ;  /* 0x00007200ff0677ac */ /* 0x000e620008000a00 */
[----:B------:R-:W2:Y:S05]  /*0170*/  LDCU.64 UR8, c[0x0][0x390] ;  /* 0x00007200ff0877ac */ /* 0x000eaa0008000a00 */
[----:B------:R-:W3:Y:S01]  /*0180*/  LDC.64 R8, c[0x0][0x388] ;  /* 0x0000e200ff087b82 */ /* 0x000ee20000000a00 */
[----:B0-----:R-:W-:-:S06]  /*0190*/  IMAD.WIDE R4, R13, 0x4, R4 ;  /* 0x000000040d047825 */ /* 0x001fcc00078e0204 */
[----:B------:R-:W1:Y:S02]  /*01a0*/  LDG.E.CONSTANT R4, desc[UR4][R4.64] ;  /* 0x0000000404047981 */ /* 0x000e64000c1e9900 */
[----:B-1----:R-:W-:-:S04]  /*01b0*/  IADD3 R6, P0, PT, R4, UR6, RZ ;  /* 0x0000000604067c10 */ /* 0x002fc8000ff1e0ff */
[----:B------:R-:W-:-:S05]  /*01c0*/  LEA.HI.X.SX32 R7, R4, UR7, 0x1, P0 ;  /* 0x0000000704077c11 */ /* 0x000fca00080f0eff */
[----:B------:R-:W4:Y:S01]  /*01d0*/  LDG.E.U8.CONSTANT R6, desc[UR4][R6.64] ;  /* 0x0000000406067981 */ /* 0x000f22000c1e9100 */
[----:B------:R-:W-:Y:S01]  /*01e0*/  BSSY.RECONVERGENT B0, `(.L_x_0) ;  /* 0x000000d000007945 */ /* 0x000fe20003800200 */
[----:B----4-:R-:W-:-:S13]  /*01f0*/  ISETP.NE.AND P0, PT, R6, RZ, PT ;  /* 0x000000ff0600720c */ /* 0x010fda0003f05270 */
[----:B--23--:R-:W-:Y:S05]  /*0200*/  @P0 BRA `(.L_x_1) ;  /* 0x0000000000280947 */ /* 0x00cfea0003800000 */
.L_x_2:
[----:B------:R-:W-:-:S05]  /*0210*/  VIADD R13, R13, 0x1 ;  /* 0x000000010d0d7836 */ /* 0x000fca0000000000 */
[----:B------:R-:W-:-:S13]  /*0220*/  ISETP.NE.AND P0, PT, R13, R11, PT ;  /* 0x0000000b0d00720c */ /* 0x000fda0003f05270 */
[----:B------:R-:W-:Y:S05]  /*0230*/  @!P0 EXIT ;  /* 0x000000000000894d */ /* 0x000fea0003800000 */
[----:B------:R-:W-:-:S06]  /*0240*/  IMAD.WIDE R4, R13, 0x4, R8 ;  /* 0x000000040d047825 */ /* 0x000fcc00078e0208 */
[----:B------:R-:W2:Y:S02]  /*0250*/  LDG.E.CONSTANT R4, desc[UR4][R4.64] ;  /* 0x0000000404047981 */ /* 0x000ea4000c1e9900 */
[----:B--2---:R-:W-:-:S04]  /*0260*/  IADD3 R6, P0, PT, R4, UR8, RZ ;  /* 0x0000000804067c10 */ /* 0x004fc8000ff1e0ff */
[----:B------:R-:W-:-:S05]  /*0270*/  LEA.HI.X.SX32 R7, R4, UR9, 0x1, P0 ;  /* 0x0000000904077c11 */ /* 0x000fca00080f0eff */
[----:B------:R-:W2:Y:S02]  /*0280*/  LDG.E.U8.CONSTANT R6, desc[UR4][R6.64] ;  /* 0x0000000406067981 */ /* 0x000ea4000c1e9100 */
[----:B--2---:R-:W-:-:S13]  /*0290*/  ISETP.NE.AND P0, PT, R6, RZ, PT ;  /* 0x000000ff0600720c */ /* 0x004fda0003f05270 */
[----:B------:R-:W-:Y:S05]  /*02a0*/  @!P0 BRA `(.L_x_2) ;  /* 0xfffffffc00d88947 */ /* 0x000fea000383ffff */
.L_x_1:
[----:B------:R-:W-:Y:S05]  /*02b0*/  BSYNC.RECONVERGENT B0 ;  /* 0x0000000000007941 */ /* 0x000fea0003800200 */
.L_x_0:
[----:B------:R-:W0:Y:S01]  /*02c0*/  S2R R7, SR_LANEID ;  /* 0x0000000000077919 */ /* 0x000e220000000000 */
[----:B------:R-:W-:Y:S01]  /*02d0*/  VOTEU.ANY UR6, UPT, PT ;  /* 0x0000000000067886 */ /* 0x000fe200038e0100 */
[----:B------:R-:W1:Y:S01]  /*02e0*/  LDC R9, c[0x0][0x3b0] ;  /* 0x0000ec00ff097b82 */ /* 0x000e620000000800 */
[----:B------:R-:W0:Y:S07]  /*02f0*/  FLO.U32 R8, UR6 ;  /* 0x0000000600087d00 */ /* 0x000e2e00080e0000 */
[----:B------:R-:W2:Y:S01]  /*0300*/  LDC.64 R4, c[0x0][0x3a0] ;  /* 0x0000e800ff047b82 */ /* 0x000ea20000000a00 */
[----:B------:R-:W2:Y:S01]  /*0310*/  POPC R13, UR6 ;  /* 0x00000006000d7d09 */ /* 0x000ea20008000000 */
[----:B-1----:R-:W-:-:S05]  /*0320*/  VIADD R9, R9, 0x1 ;  /* 0x0000000109097836 */ /* 0x002fca0000000000 */
[----:B------:R-:W-:Y:S01]  /*0330*/  STG.E desc[UR4][R2.64], R9 ;  /* 0x0000000902007986 */ /* 0x000fe2000c101904 */
[----:B0-----:R-:W-:Y:S02]  /*0340*/  ISETP.EQ.U32.AND P0, PT, R8, R7, PT ;  /* 0x000000070800720c */ /* 0x001fe40003f02070 */
[----:B------:R-:W0:Y:S11]  /*0350*/  LDC.64 R6, c[0x0][0x398] ;  /* 0x0000e600ff067b82 */ /* 0x000e360000000a00 */
[----:B--2---:R-:W2:Y:S01]  /*0360*/  @P0 ATOMG.E.ADD.STRONG.GPU PT, R5, desc[UR4][R4.64], R13 ;  /* 0x8000000d040509a8 */ /* 0x004ea200081ef104 */
[----:B------:R-:W1:Y:S02]  /*0370*/  S2R R10, SR_LTMASK ;  /* 0x00000000000a7919 */ /* 0x000e640000003900 */
[----:B-1----:R-:W-:-:S06]  /*0380*/  LOP3.LUT R10, R10, UR6, RZ, 0xc0, !PT ;  /* 0x000000060a0a7c12 */ /* 0x002fcc000f8ec0ff */
[----:B------:R-:W1:Y:S01]  /*0390*/  POPC R10, R10 ;  /* 0x0000000a000a7309 */ /* 0x000e620000000000 */
[----:B--2---:R-:W1:Y:S02]  /*03a0*/  SHFL.IDX PT, R11, R5, R8, 0x1f ;  /* 0x00001f08050b7589 */ /* 0x004e6400000e0000 */
[----:B-1----:R-:W-:-:S04]  /*03b0*/  IMAD.IADD R11, R11, 0x1, R10 ;  /* 0x000000010b0b7824 */ /* 0x002fc800078e020a */
[----:B0-----:R-:W-:-:S05]  /*03c0*/  IMAD.WIDE R6, R11, 0x4, R6 ;  /* 0x000000040b067825 */ /* 0x001fca00078e0206 */
[----:B------:R-:W-:Y:S01]  /*03d0*/  STG.E desc[UR4][R6.64], R0 ;  /* 0x0000000006007986 */ /* 0x000fe2000c101904 */
[----:B------:R-:W-:Y:S05]  /*03e0*/  EXIT ;  /* 0x000000000000794d */ /* 0x000fea0003800000 */
.L_x_3:
[----:B------:R-:W-:-:S00]  /*03f0*/  BRA `(.L_x_3) ;  /* 0xfffffffc00fc7947 */ /* 0x000fc0000383ffff */
[----:B------:R-:W-:-:S00]  /*0400*/  NOP ;  /* 0x0000000000007918 */ /* 0x000fc00000000000 */
[----:B------:R-:W-:-:S00]  /*0410*/  NOP ;  /* 0x0000000000007918 */ /* 0x000fc00000000000 */
[----:B------:R-:W-:-:S00]  /*0420*/  NOP ;  /* 0x0000000000007918 */ /* 0x000fc00000000000 */
[----:B------:R-:W-:-:S00]  /*0430*/  NOP ;  /* 0x0000000000007918 */ /* 0x000fc00000000000 */
[----:B------:R-:W-:-:S00]  /*0440*/  NOP ;  /* 0x0000000000007918 */ /* 0x000fc00000000000 */
[----:B------:R-:W-:-:S00]  /*0450*/  NOP ;  /* 0x0000000000007918 */ /* 0x000fc00000000000 */
[----:B------:R-:W-:-:S00]  /*0460*/  NOP ;  /* 0x0000000000007918 */ /* 0x000fc00000000000 */
[----:B------:R-:W-:-:S00]  /*0470*/  NOP ;  /* 0x0000000000007918 */ /* 0x000fc00000000000 */
.L_x_22:


//--------------------- .text._Z10k_push_refPKiS0_S0_iPiS1_S1_i --------------------------
	.section	.text._Z10k_push_refPKiS0_S0_iPiS1_S1_i,"ax",@progbits
	.align	128
        .global         _Z10k_push_refPKiS0_S0_iPiS1_S1_i
        .type           _Z10k_push_refPKiS0_S0_iPiS1_S1_i,@function
        .size           _Z10k_push_refPKiS0_S0_iPiS1_S1_i,(.L_x_23 - _Z10k_push_refPKiS0_S0_iPiS1_S1_i)
        .other          _Z10k_push_refPKiS0_S0_iPiS1_S1_i,@"STO_CUDA_ENTRY STV_DEFAULT"
_Z10k_push_refPKiS0_S0_iPiS1_S1_i:
.text._Z10k_push_refPKiS0_S0_iPiS1_S1_i:
        /* <DEDUP_REMOVED lines=10> */
[----:B0-----:R-:W-:-:S06]  /*00a0*/  IMAD.WIDE R2, R5, 0x4, R2 ;  /* 0x0000000405027825 */ /* 0x001fcc00078e0202 */
[----:B------:R-:W0:Y:S01]  /*00b0*/  LDC.64 R4, c[0x0][0x380] ;  /* 0x0000e000ff047b82 */ /* 0x000e220000000a00 */
[----:B-1----:R-:W0:Y:S02]  /*00c0*/  LDG.E.CONSTANT R3, desc[UR6][R2.64] ;  /* 0x0000000602037981 */ /* 0x002e24000c1e9900 */
[----:B0-----:R-:W-:-:S05]  /*00d0*/  IMAD.WIDE R4, R3, 0x4, R4 ;  /* 0x0000000403047825 */ /* 0x001fca00078e0204 */
[----:B------:R-:W2:Y:S04]  /*00e0*/  LDG.E.CONSTANT R10, desc[UR6][R4.64] ;  /* 0x00000006040a7981 */ /* 0x000ea8000c1e9900 */
[----:B------:R-:W2:Y:S02]  /*00f0*/  LDG.E.CONSTANT R11, desc[UR6][R4.64+0x4] ;  /* 0x00000406040b7981 */ /* 0x000ea4000c1e9900 */
[----:B--2---:R-:W-:-:S13]  /*0100*/  ISETP.GE.AND P0, PT, R10, R11, PT ;  /* 0x0000000b0a00720c */ /* 0x004fda0003f06270 */
[----:B------:R-:W-:Y:S05]  /*0110*/  @P0 EXIT ;  /* 0x000000000000094d */ /* 0x000fea0003800000 */
[----:B------:R-:W0:Y:S01]  /*0120*/  LDC R3, c[0x0][0x3b8] ;  /* 0x0000ee00ff037b82 */ /* 0x000e220000000800 */
[--C-:B------:R-:W-:Y:S01]  /*0130*/  IMAD.IADD R0, R11, 0x1, -R10.reuse ;  /* 0x000000010b007824 */ /* 0x100fe200078e0a0a */
[----:B------:R-:W-:Y:S04]  /*0140*/  BSSY.RECONVERGENT B0, `(.L_x_4) ;  /* 0x0000025000007945 */ /* 0x000fe80003800200 */
[----:B------:R-:W-:Y:S01]  /*0150*/  LOP3.LUT P0, R12, R0, 0x3, RZ, 0xc0, !PT ;  /* 0x00000003000c7812 */ /* 0x000fe2000780c0ff */
[----:B------:R-:W-:Y:S01]  /*0160*/  IMAD.MOV.U32 R0, RZ, RZ, R10 ;  /* 0x000000ffff007224 */ /* 0x000fe200078e000a */
[----:B0-----:R-:W-:-:S11]  /*0170*/  IADD3 R3, PT, PT, R3, 0x1, RZ ;  /* 0x0000000103037810 */ /* 0x001fd60007ffe0ff */
[----:B------:R-:W-:Y:S05]  /*0180*/  @!P0 BRA `(.L_x_5) ;  /* 0x0000000000808947 */ /* 0x000fea0003800000 */
[----:B------:R-:W0:Y:S01]  /*0190*/  LDC.64 R4, c[0x0][0x3a0] ;  /* 0x0000e800ff047b82 */ /* 0x000e220000000a00 */
[----:B------:R-:W-:Y:S02]  /*01a0*/  IMAD.MOV R12, RZ, RZ, -R12 ;  /* 0x000000ffff0c7224 */ /* 0x000fe400078e0a0c */
[----:B------:R-:W-:-:S05]  /*01b0*/  IMAD.MOV.U32 R0, RZ, RZ, R10 ;  /* 0x000000ffff007224 */ /* 0x000fca00078e000a */
[----:B------:R-:W1:Y:S08]  /*01c0*/  LDC.64 R6, c[0x0][0x3b0] ;  /* 0x0000ec00ff067b82 */ /* 0x000e700000000a00 */
[----:B------:R-:W2:Y:S02]  /*01d0*/  LDC.64 R8, c[0x0][0x388] ;  /* 0x0000e200ff087b82 */ /* 0x000ea40000000a00 */
.L_x_8:
[----:B--2---:R-:W-:-:S05]  /*01e0*/  IMAD.WIDE R14, R0, 0x4, R8 ;  /* 0x00000004000e7825 */ /* 0x004fca00078e0208 */
[----:B-1----:R-:W1:Y:S01]  /*01f0*/  LDG.E.CONSTANT R19, desc[UR6][R14.64] ;  /* 0x000000060e137981 */ /* 0x002e62000c1e9900 */
[----:B------:R-:W-:Y:S02]  /*0200*/  HFMA2 R2, -RZ, RZ, 1.8115234375, 1.8115234375 ;  /* 0x3f3f3f3fff027431 */ /* 0x000fe400000001ff */
[----:B-1----:R-:W-:-:S05]  /*0210*/  IMAD.WIDE R16, R19, 0x4, R6 ;  /* 0x0000000413107825 */ /* 0x002fca00078e0206 */
[----:B------:R-:W2:Y:S01]  /*0220*/  ATOMG.E.CAS.STRONG.GPU PT, R2, [R16], R2, R3 ;  /* 0x00000002100273a9 */ /* 0x000ea200001ee103 */
[----:B------:R-:W-:Y:S01]  /*0230*/  VIADD R12, R12, 0x1 ;  /* 0x000000010c0c7836 */ /* 0x000fe20000000000 */
[----:B------:R-:W-:Y:S04]  /*0240*/  BSSY.RECONVERGENT B1, `(.L_x_6) ;  /* 0x0000012000017945 */ /* 0x000fe80003800200 */
[----:B------:R-:W-:Y:S02]  /*0250*/  ISETP.NE.AND P0, PT, R12, RZ, PT ;  /* 0x000000ff0c00720c */ /* 0x000fe40003f05270 */
[----:B--2---:R-:W-:-:S13]  /*0260*/  ISETP.NE.AND P1, PT, R2, 0x3f3f3f3f, PT ;  /* 0x3f3f3f3f0200780c */ /* 0x004fda0003f25270 */
[----:B------:R-:W-:Y:S05]  /*0270*/  @P1 BRA `(.L_x_7) ;  /* 0x0000000000381947 */ /* 0x000fea0003800000 */
[----:B------:R-:W1:Y:S01]  /*0280*/  S2R R17, SR_LANEID ;  /* 0x0000000000117919 */ /* 0x000e620000000000 */
[----:B------:R-:W-:Y:S01]  /*0290*/  VOTEU.ANY UR4, UPT, PT ;  /* 0x0000000000047886 */ /* 0x000fe200038e0100 */
[----:B------:R-:W2:Y:S01]  /*02a0*/  LDC.64 R14, c[0x0][0x3a8] ;  /* 0x0000ea00ff0e7b82 */ /* 0x000ea20000000a00 */
[----:B------:R-:W1:Y:S08]  /*02b0*/  FLO.U32 R2, UR4 ;  /* 0x0000000400027d00 */ /* 0x000e7000080e0000 */
[----:B------:R-:W2:Y:S01]  /*02c0*/  POPC R13, UR4 ;  /* 0x00000004000d7d09 */ /* 0x000ea20008000000 */
[----:B-1----:R-:W-:-:S13]  /*02d0*/  ISETP.EQ.U32.AND P1, PT, R2, R17, PT ;  /* 0x000000110200720c */ /* 0x002fda0003f22070 */
[----:B--2---:R-:W2:Y:S01]  /*02e0*/  @P1 ATOMG.E.ADD.STRONG.GPU PT, R13, desc[UR6][R14.64], R13 ;  /* 0x8000000d0e0d19a8 */ /* 0x004ea200081ef106 */
[----:B------:R-:W1:Y:S02]  /*02f0*/  S2R R16, SR_LTMASK ;  /* 0x0000000000107919 */ /* 0x000e640000003900 */
[----:B-1----:R-:W-:-:S06]  /*0300*/  LOP3.LUT R18, R16, UR4, RZ, 0xc0, !PT ;  /* 0x0000000410127c12 */ /* 0x002fcc000f8ec0ff */
[----:B------:R-:W1:Y:S01]  /*0310*/  POPC R18, R18 ;  /* 0x0000001200127309 */ /* 0x000e620000000000 */
[----:B--2---:R-:W1:Y:S02]  /*0320*/  SHFL.IDX PT, R17, R13, R2, 0x1f ;  /* 0x00001f020d117589 */ /* 0x004e6400000e0000 */
[----:B-1----:R-:W-:-:S04]  /*0330*/  IMAD.IADD R17, R17, 0x1, R18 ;  /* 0x0000000111117824 */ /* 0x002fc800078e0212 */
[----:B0-----:R-:W-:-:S05]  /*0340*/  IMAD.WIDE R16, R17, 0x4, R4 ;  /* 0x0000000411107825 */ /* 0x001fca00078e0204 */
[----:B------:R1:W-:Y:S02]  /*0350*/  STG.E desc[UR6][R16.64], R19 ;  /* 0x0000001310007986 */ /* 0x0003e4000c101906 */
.L_x_7:
[----:B------:R-:W-:Y:S05]  /*0360*/  BSYNC.RECONVERGENT B1 ;  /* 0x0000000000017941 */ /* 0x000fea0003800200 */
.L_x_6:
[----:B------:R-:W-:Y:S01]  /*0370*/  IADD3 R0, PT, PT, R0, 0x1, RZ ;  /* 0x0000000100007810 */ /* 0x000fe20007ffe0ff */
[----:B------:R-:W-:Y:S06]  /*0380*/  @P0 BRA `(.L_x_8) ;  /* 0xfffffffc00940947 */ /* 0x000fec000383ffff */
.L_x_5:
[----:B------:R-:W-:Y:S05]  /*0390*/  BSYNC.RECONVERGENT B0 ;  /* 0x0000000000007941 */ /* 0x000fea0003800200 */
.L_x_4:
[----:B------:R-:W-:-:S05]  /*03a0*/  IMAD.IADD R2, R10, 0x1, -R11 ;  /* 0x000000010a027824 */ /* 0x000fca00078e0a0b */
[----:B------:R-:W-:-:S13]  /*03b0*/  ISETP.GT.U32.AND P0, PT, R2, -0x4, PT ;  /* 0xfffffffc0200780c */ /* 0x000fda0003f04070 */
[----:B------:R-:W-:Y:S05]  /*03c0*/  @P0 EXIT ;  /* 0x000000000000094d */ /* 0x000fea0003800000 */
[----:B------:R-:W2:Y:S01]  /*03d0*/  LDC.64 R6, c[0x0][0x3a0] ;  /* 0x0000e800ff067b82 */ /* 0x000ea20000000a00 */
[----:B------:R-:W3:Y:S01]  /*03e0*/  LDCU.64 UR4, c[0x0][0x388] ;  /* 0x00007100ff0477ac */ /* 0x000ee20008000a00 */
[----:B------:R-:W-:-:S06]  /*03f0*/  IADD3 R2, PT, PT, -R11, R0, RZ ;  /* 0x000000000b027210 */ /* 0x000fcc0007ffe1ff */
[----:B0-----:R-:W0:Y:S01]  /*0400*/  LDC.64 R4, c[0x0][0x3b0] ;  /* 0x0000ec00ff047b82 */ /* 0x001e220000000a00 */
[----:B---3--:R-:W-:-:S04]  /*0410*/  UIADD3 UR4, UP0, UPT, UR4, 0x8, URZ ;  /* 0x0000000804047890 */ /* 0x008fc8000ff1e0ff */
[----:B------:R-:W-:-:S12]  /*0420*/  UIADD3.X UR5, UPT, UPT, URZ, UR5, URZ, UP0, !UPT ;  /* 0x00000005ff057290 */ /* 0x000fd800087fe4ff */
.L_x_17:
[----:B-1----:R-:W-:Y:S01]  /*0430*/  MOV R9, UR5 ;  /* 0x0000000500097c02 */ /* 0x002fe20008000f00 */
[----:B------:R-:W-:-:S04]  /*0440*/  IMAD.U32 R8, RZ, RZ, UR4 ;  /* 0x00000004ff087e24 */ /* 0x000fc8000f8e00ff */
[----:B------:R-:W-:-:S05]  /*0450*/  IMAD.WIDE R8, R0, 0x4, R8 ;  /* 0x0000000400087825 */ /* 0x000fca00078e0208 */
[----:B0-----:R-:W0:Y:S01]  /*0460*/  LDG.E.CONSTANT R13, desc[UR6][R8.64+-0x8] ;  /* 0xfffff806080d7981 */ /* 0x001e22000c1e9900 */
[----:B------:R-:W-:Y:S01]  /*0470*/  IMAD.MOV.U32 R20, RZ, RZ, 0x3f3f3f3f ;  /* 0x3f3f3f3fff147424 */ /* 0x000fe200078e00ff */
[----:B------:R-:W-:Y:S02]  /*0480*/  MOV R21, R3 ;  /* 0x0000000300157202 */ /* 0x000fe40000000f00 */
[----:B------:R-:W3:Y:S01]  /*0490*/  LDG.E.CONSTANT R11, desc[UR6][R8.64+-0x4] ;  /* 0xfffffc06080b7981 */ /* 0x000ee2000c1e9900 */
[----:B01----:R-:W-:-:S06]  /*04a0*/  IMAD.WIDE R18, R13, 0x4, R4 ;  /* 0x000000040d127825 */ /* 0x003fcc00078e0204 */
[----:B------:R-:W4:Y:S01]  /*04b0*/  ATOMG.E.CAS.STRONG.GPU PT, R18, [R18], R20, R21 ;  /* 0x00000014121273a9 */ /* 0x000f2200001ee115 */
[----:B------:R-:W-:Y:S01]  /*04c0*/  BSSY.RECONVERGENT B0, `(.L_x_9) ;  /* 0x0000014000007945 */ /* 0x000fe20003800200 */
[----:B------:R-:W-:Y:S01]  /*04d0*/  IMAD.MOV.U32 R16, RZ, RZ, 0x3f3f3f3f ;  /* 0x3f3f3f3fff107424 */ /* 0x000fe200078e00ff */
[----:B------:R-:W-:Y:S01]  /*04e0*/  MOV R17, R3 ;  /* 0x0000000300117202 */ /* 0x000fe20000000f00 */
[----:B---3--:R-:W-:Y:S01]  /*04f0*/  IMAD.WIDE R14, R11, 0x4, R4 ;  /* 0x000000040b0e7825 */ /* 0x008fe200078e0204 */
[----:B----4-:R-:W-:-:S13]  /*0500*/  ISETP.NE.AND P0, PT, R18, 0x3f3f3f3f, PT ;  /* 0x3f3f3f3f1200780c */ /* 0x010fda0003f05270 */
[----:B------:R-:W-:Y:S05]  /*0510*/  @P0 BRA `(.L_x_10) ;  /* 0x0000000000380947 */ /* 0x000fea0003800000 */
[----:B------:R-:W0:Y:S01]  /*0520*/  S2R R19, SR_LANEID ;  /* 0x0000000000137919 */ /* 0x000e220000000000 */
[----:B------:R-:W-:Y:S01]  /*0530*/  VOTEU.ANY UR8, UPT, PT ;  /* 0x0000000000087886 */ /* 0x000fe200038e0100 */
[----:B------:R-:W1:Y:S01]  /*0540*/  LDC.64 R20, c[0x0][0x3a8] ;  /* 0x0000ea00ff147b82 */ /* 0x000e620000000a00 */
[----:B------:R-:W0:Y:S08]  /*0550*/  FLO.U32 R10, UR8 ;  /* 0x00000008000a7d00 */ /* 0x000e3000080e0000 */
[----:B------:R-:W1:Y:S01]  /*0560*/  POPC R23, UR8 ;  /* 0x0000000800177d09 */ /* 0x000e620008000000 */
[----:B0-----:R-:W-:-:S13]  /*0570*/  ISETP.EQ.U32.AND P0, PT, R10, R19, PT ;  /* 0x000000130a00720c */ /* 0x001fda0003f02070 */
[----:B-1----:R-:W3:Y:S01]  /*0580*/  @P0 ATOMG.E.ADD.STRONG.GPU PT, R21, desc[UR6][R20.64], R23 ;  /* 0x80000017141509a8 */ /* 0x002ee200081ef106 */
[----:B------:R-:W0:Y:S02]  /*0590*/  S2R R12, SR_LTMASK ;  /* 0x00000000000c7919 */ /* 0x000e240000003900 */
[----:B0-----:R-:W-:-:S06]  /*05a0*/  LOP3.LUT R12, R12, UR8, RZ, 0xc0, !PT ;  /* 0x000000080c0c7c12 */ /* 0x001fcc000f8ec0ff */
[----:B------:R-:W0:Y:S01]  /*05b0*/  POPC R12, R12 ;  /* 0x0000000c000c7309 */ /* 0x000e220000000000 */
[----:B---3--:R-:W0:Y:S02]  /*05c0*/  SHFL.IDX PT, R19, R21, R10, 0x1f ;  /* 0x00001f0a15137589 */ /* 0x008e2400000e0000 */
[----:B0-----:R-:W-:-:S04]  /*05d0*/  IMAD.IADD R19, R19, 0x1, R12 ;  /* 0x0000000113137824 */ /* 0x001fc800078e020c */
[----:B--2---:R-:W-:-:S05]  /*05e0*/  IMAD.WIDE R18, R19, 0x4, R6 ;  /* 0x0000000413127825 */ /* 0x004fca00078e0206 */
[----:B------:R0:W-:Y:S02]  /*05f0*/  STG.E desc[UR6][R18.64], R13 ;  /* 0x0000000d12007986 */ /* 0x0001e4000c101906 */
.L_x_10:
[----:B------:R-:W-:Y:S05]  /*0600*/  BSYNC.RECONVERGENT B0 ;  /* 0x0000000000007941 */ /* 0x000fea0003800200 */
.L_x_9:
[----:B------:R-:W3:Y:S04]  /*0610*/  ATOMG.E.CAS.STRONG.GPU PT, R14, [R14], R16, R17 ;  /* 0x000000100e0e73a9 */ /* 0x000ee800001ee111 */
[----:B0-----:R-:W4:Y:S01]  /*0620*/  LDG.E.CONSTANT R13, desc[UR6][R8.64] ;  /* 0x00000006080d7981 */ /* 0x001f22000c1e9900 */
[----:B------:R-:W-:Y:S01]  /*0630*/  BSSY.RECONVERGENT B0, `(.L_x_11) ;  /* 0x0000014000007945 */ /* 0x000fe20003800200 */
[----:B------:R-:W-:Y:S02]  /*0640*/  HFMA2 R20, -RZ, RZ, 1.8115234375, 1.8115234375 ;  /* 0x3f3f3f3fff147431 */ /* 0x000fe400000001ff */
[----:B------:R-:W-:Y:S01]  /*0650*/  IMAD.MOV.U32 R21, RZ, RZ, R3 ;  /* 0x000000ffff157224 */ /* 0x000fe200078e0003 */
[----:B---3--:R-:W-:Y:S01]  /*0660*/  ISETP.NE.AND P0, PT, R14, 0x3f3f3f3f, PT ;  /* 0x3f3f3f3f0e00780c */ /* 0x008fe20003f05270 */
[----:B----4-:R-:W-:-:S12]  /*0670*/  IMAD.WIDE R18, R13, 0x4, R4 ;  /* 0x000000040d127825 */ /* 0x010fd800078e0204 */
        /* <DEDUP_REMOVED lines=12> */
[----:B0-----:R-:W-:-:S05]  /*0740*/  IADD3 R15, PT, PT, R15, R12, RZ ;  /* 0x0000000c0f0f7210 */ /* 0x001fca0007ffe0ff */
[----:B--2---:R-:W-:-:S05]  /*0750*/  IMAD.WIDE R14, R15, 0x4, R6 ;  /* 0x000000040f0e7825 */ /* 0x004fca00078e0206 */
[----:B------:R0:W-:Y:S02]  /*0760*/  STG.E desc[UR6][R14.64], R11 ;  /* 0x0000000b0e007986 */ /* 0x0001e4000c101906 */
.L_x_12:
[----:B------:R-:W-:Y:S05]  /*0770*/  BSYNC.RECONVERGENT B0 ;  /* 0x0000000000007941 */ /* 0x000fea0003800200 */
.L_x_11:
[----:B------:R-:W3:Y:S04]  /*0780*/  ATOMG.E.CAS.STRONG.GPU PT, R18, [R18], R20, R21 ;  /* 0x00000014121273a9 */ /* 0x000ee800001ee115 */
[----:B------:R-:W4:Y:S01]  /*0790*/  LDG.E.CONSTANT R9, desc[UR6][R8.64+0x4] ;  /* 0x0000040608097981 */ /* 0x000f22000c1e9900 */
[----:B------:R-:W-:Y:S01]  /*07a0*/  BSSY.RECONVERGENT B0, `(.L_x_13) ;  /* 0x0000014000007945 */ /* 0x000fe20003800200 */
[----:B0-----:R-:W-:Y:S01]  /*07b0*/  IMAD.MOV.U32 R14, RZ, RZ, 0x3f3f3f3f ;  /* 0x3f3f3f3fff0e7424 */ /* 0x001fe200078e00ff */
[----:B------:R-:W-:Y:S02]  /*07c0*/  MOV R15, R3 ;  /* 0x00000003000f7202 */ /* 0x000fe40000000f00 */
        /* <DEDUP_REMOVED lines=17> */
.L_x_14:
[----:B------:R-:W-:Y:S05]  /*08e0*/  BSYNC.RECONVERGENT B0 ;  /* 0x0000000000007941 */ /* 0x000fea0003800200 */
.L_x_13:
[----:B------:R-:W3:Y:S01]  /*08f0*/  ATOMG.E.CAS.STRONG.GPU PT, R10, [R10], R14, R15 ;  /* 0x0000000e0a0a73a9 */ /* 0x000ee200001ee10f */
[----:B------:R-:W-:Y:S01]  /*0900*/  IADD3 R2, PT, PT, R2, 0x4, RZ ;  /* 0x0000000402027810 */ /* 0x000fe20007ffe0ff */
[----:B------:R-:W-:Y:S03]  /*0910*/  BSSY.RECONVERGENT B0, `(.L_x_15) ;  /* 0x0000012000007945 */ /* 0x000fe60003800200 */
[----:B------:R-:W-:Y:S02]  /*0920*/  ISETP.NE.AND P0, PT, R2, RZ, PT ;  /* 0x000000ff0200720c */ /* 0x000fe40003f05270 */
[----:B---3--:R-:W-:-:S13]  /*0930*/  ISETP.NE.AND P1, PT, R10, 0x3f3f3f3f, PT ;  /* 0x3f3f3f3f0a00780c */ /* 0x008fda0003f25270 */
[----:B------:R-:W-:Y:S05]  /*0940*/  @P1 BRA `(.L_x_16) ;  /* 0x0000000000381947 */ /* 0x000fea0003800000 */
[----:B------:R-:W1:Y:S01]  /*0950*/  S2R R11, SR_LANEID ;  /* 0x00000000000b7919 */ /* 0x000e620000000000 */
[----:B------:R-:W-:Y:S01]  /*0960*/  VOTEU.ANY UR8, UPT, PT ;  /* 0x0000000000087886 */ /* 0x000fe200038e0100 */
[----:B0-----:R-:W0:Y:S01]  /*0970*/  LDC.64 R12, c[0x0][0x3a8] ;  /* 0x0000ea00ff0c7b82 */ /* 0x001e220000000a00 */
[----:B------:R-:W1:Y:S08]  /*0980*/  FLO.U32 R8, UR8 ;  /* 0x0000000800087d00 */ /* 0x000e7000080e0000 */
[----:B------:R-:W0:Y:S01]  /*0990*/  POPC R15, UR8 ;  /* 0x00000008000f7d09 */ /* 0x000e220008000000 */
[----:B-1----:R-:W-:-:S13]  /*09a0*/  ISETP.EQ.U32.AND P1, PT, R8, R11, PT ;  /* 0x0000000b0800720c */ /* 0x002fda0003f22070 */
[----:B0-----:R-:W3:Y:S01]  /*09b0*/  @P1 ATOMG.E.ADD.STRONG.GPU PT, R13, desc[UR6][R12.64], R15 ;  /* 0x8000000f0c0d19a8 */ /* 0x001ee200081ef106 */
[----:B------:R-:W0:Y:S02]  /*09c0*/  S2R R14, SR_LTMASK ;  /* 0x00000000000e7919 */ /* 0x000e240000003900 */
[----:B0-----:R-:W-:-:S06]  /*09d0*/  LOP3.LUT R14, R14, UR8, RZ, 0xc0, !PT ;  /* 0x000000080e0e7c12 */ /* 0x001fcc000f8ec0ff */
[----:B------:R-:W0:Y:S01]  /*09e0*/  POPC R14, R14 ;  /* 0x0000000e000e7309 */ /* 0x000e220000000000 */
[----:B---3--:R-:W0:Y:S02]  /*09f0*/  SHFL.IDX PT, R11, R13, R8, 0x1f ;  /* 0x00001f080d0b7589 */ /* 0x008e2400000e0000 */
[----:B0-----:R-:W-:-:S04]  /*0a00*/  IMAD.IADD R11, R11, 0x1, R14 ;  /* 0x000000010b0b7824 */ /* 0x001fc800078e020e */
[----:B--2---:R-:W-:-:S05]  /*0a10*/  IMAD.WIDE R10, R11, 0x4, R6 ;  /* 0x000000040b0a7825 */ /* 0x004fca00078e0206 */
[----:B------:R1:W-:Y:S02]  /*0a20*/  STG.E desc[UR6][R10.64], R9 ;  /* 0x000000090a007986 */ /* 0x0003e4000c101906 */
.L_x_16:
[----:B------:R-:W-:Y:S05]  /*0a30*/  BSYNC.RECONVERGENT B0 ;  /* 0x0000000000007941 */ /* 0x000fea0003800200 */
.L_x_15:
[----:B------:R-:W-:Y:S01]  /*0a40*/  IADD3 R0, PT, PT, R0, 0x4, RZ ;  /* 0x0000000400007810 */ /* 0x000fe20007ffe0ff */
[----:B------:R-:W-:Y:S06]  /*0a50*/  @P0 BRA `(.L_x_17) ;  /* 0xfffffff800740947 */ /* 0x000fec000383ffff */
[----:B------:R-:W-:Y:S05]  /*0a60*/  EXIT ;  /* 0x000000000000794d */ /* 0x000fea0003800000 */
.L_x_18:
        /* <DEDUP_REMOVED lines=9> */
.L_x_23:


//--------------------- .text._Z26_mark_bitmap_from_list_refPKiiPh --------------------------
	.section	.text._Z26_mark_bitmap_from_list_refPKiiPh,"ax",@progbits
	.align	128
        .global         _Z26_mark_bitmap_from_list_refPKiiPh
        .type           _Z26_mark_bitmap_from_list_refPKiiPh,@function
        .size           _Z26_mark_bitmap_from_list_refPKiiPh,(.L_x_24 - _Z26_mark_bitmap_from_list_refPKiiPh)
        .other          _Z26_mark_bitmap_from_list_refPKiiPh,@"STO_CUDA_ENTRY STV_DEFAULT"
_Z26_mark_bitmap_from_list_refPKiiPh:
.text._Z26_mark_bitmap_from_list_refPKiiPh:
        /* <DEDUP_REMOVED lines=10> */
[----:B------:R-:W2:Y:S01]  /*00a0*/  LDCU.64 UR6, c[0x0][0x390] ;  /* 0x00007200ff0677ac */ /* 0x000ea20008000a00 */
[----:B0-----:R-:W-:-:S06]  /*00b0*/  IMAD.WIDE R2, R5, 0x4, R2 ;  /* 0x0000000405027825 */ /* 0x001fcc00078e0202 */
[----:B-1----:R-:W2:Y:S01]  /*00c0*/  LDG.E.CONSTANT R2, desc[UR4][R2.64] ;  /* 0x0000000402027981 */ /* 0x002ea2000c1e9900 */
[----:B------:R-:W-:Y:S01]  /*00d0*/  HFMA2 R0, -RZ, RZ, 0, 5.9604644775390625e-08 ;  /* 0x00000001ff007431 */ /* 0x000fe200000001ff */
[----:B--2---:R-:W-:-:S04]  /*00e0*/  IADD3 R4, P0, PT, R2, UR6, RZ ;  /* 0x0000000602047c10 */ /* 0x004fc8000ff1e0ff */
[----:B------:R-:W-:-:S05]  /*00f0*/  LEA.HI.X.SX32 R5, R2, UR7, 0x1, P0 ;  /* 0x0000000702057c11 */ /* 0x000fca00080f0eff */
[----:B------:R-:W-:Y:S01]  /*0100*/  STG.E.U8 desc[UR4][R4.64], R0 ;  /* 0x0000000004007986 */ /* 0x000fe2000c101104 */
[----:B------:R-:W-:Y:S05]  /*0110*/  EXIT ;  /* 0x000000000000794d */ /* 0x000fea0003800000 */
.L_x_19:
        /* <DEDUP_REMOVED lines=14> */
.L_x_24:


//--------------------- .text._Z17_clear_bitmap_refPhi --------------------------
	.section	.text._Z17_clear_bitmap_refPhi,"ax",@progbits
	.align	128
        .global         _Z17_clear_bitmap_refPhi
        .type           _Z17_clear_bitmap_refPhi,@function
        .size           _Z17_clear_bitmap_refPhi,(.L_x_25 - _Z17_clear_bitmap_refPhi)
        .other          _Z17_clear_bitmap_refPhi,@"STO_CUDA_ENTRY STV_DEFAULT"
_Z17_clear_bitmap_refPhi:
.text._Z17_clear_bitmap_refPhi:
        /* <DEDUP_REMOVED lines=8> */
[----:B------:R-:W0:Y:S01]  /*0080*/  LDCU.64 UR6, c[0x0][0x380] ;  /* 0x00007000ff0677ac */ /* 0x000e220008000a00 */
[----:B------:R-:W1:Y:S01]  /*0090*/  LDCU.64 UR4, c[0x0][0x358] ;  /* 0x00006b00ff0477ac */ /* 0x000e620008000a00 */
[----:B0-----:R-:W-:-:S04]  /*00a0*/  IADD3 R2, P0, PT, R0, UR6, RZ ;  /* 0x0000000600027c10 */ /* 0x001fc8000ff1e0ff */
[----:B------:R-:W-:-:S05]  /*00b0*/  LEA.HI.X.SX32 R3, R0, UR7, 0x1, P0 ;  /* 0x0000000700037c11 */ /* 0x000fca00080f0eff */
[----:B-1----:R-:W-:Y:S01]  /*00c0*/  STG.E.U8 desc[UR4][R2.64], RZ ;  /* 0x000000ff02007986 */ /* 0x002fe2000c101104 */
[----:B------:R-:W-:Y:S05]  /*00d0*/  EXIT ;  /* 0x000000000000794d */ /* 0x000fea0003800000 */
.L_x_20:
        /* <DEDUP_REMOVED lines=10> */
.L_x_25:


//--------------------- .text._Z16_init_levels_refPii --------------------------
	.section	.text._Z16_init_levels_refPii,"ax",@progbits
	.align	128
        .global         _Z16_init_levels_refPii
        .type           _Z16_init_levels_refPii,@function
        .size           _Z16_init_levels_refPii,(.L_x_26 - _Z16_init_levels_refPii)
        .other          _Z16_init_levels_refPii,@"STO_CUDA_ENTRY STV_DEFAULT"
_Z16_init_levels_refPii:
.text._Z16_init_levels_refPii:
        /* <DEDUP_REMOVED lines=10> */
[----:B------:R-:W-:Y:S02]  /*00a0*/  HFMA2 R7, -RZ, RZ, 1.8115234375, 1.8115234375 ;  /* 0x3f3f3f3fff077431 */ /* 0x000fe400000001ff */
[----:B0-----:R-:W-:-:S05]  /*00b0*/  IMAD.WIDE R2, R5, 0x4, R2 ;  /* 0x0000000405027825 */ /* 0x001fca00078e0202 */
[----:B-1----:R-:W-:Y:S01]  /*00c0*/  STG.E desc[UR4][R2.64], R7 ;  /* 0x0000000702007986 */ /* 0x002fe2000c101904 */
[----:B------:R-:W-:Y:S05]  /*00d0*/  EXIT ;  /* 0x000000000000794d */ /* 0x000fea0003800000 */
.L_x_21:
        /* <DEDUP_REMOVED lines=10> */
.L_x_26:


//--------------------- .nv.shared.reserved.0     --------------------------
	.section	.nv.shared.reserved.0,"aw",@nobits
	.weak		__nv_reservedSMEM_offset_0_alias
	.size		__nv_reservedSMEM_offset_0_alias, 0, 64
	.other		__nv_reservedSMEM_offset_0_alias,@"STO_CUDA_RESERVED_SHARED STV_DEFAULT"
__nv_reservedSMEM_offset_0_alias:
	.zero		0
	.zero		64


//--------------------- .nv.constant0._Z10k_pull_refPKiS0_PKhPiS3_S3_ii --------------------------
	.section	.nv.constant0._Z10k_pull_refPKiS0_PKhPiS3_S3_ii,"a",@progbits
	.sectionflags	@""
	.align	4
.nv.constant0._Z10k_pull_refPKiS0_PKhPiS3_S3_ii:
	.zero		952


//--------------------- .nv.constant0._Z10k_push_refPKiS0_S0_iPiS1_S1_i --------------------------
	.section	.nv.constant0._Z10k_push_refPKiS0_S0_iPiS1_S1_i,"a",@progbits
	.sectionflags	@""
	.align	4
.nv.constant0._Z10k_push_refPKiS0_S0_iPiS1_S1_i:
	.zero		956


//--------------------- .nv.constant0._Z26_mark_bitmap_from_list_refPKiiPh --------------------------
	.section	.nv.constant0._Z26_mark_bitmap_from_list_refPKiiPh,"a",@progbits
	.sectionflags	@""
	.align	4
.nv.constant0._Z26_mark_bitmap_from_list_refPKiiPh:
	.zero		920


//--------------------- .nv.constant0._Z17_clear_bitmap_refPhi --------------------------
	.section	.nv.constant0._Z17_clear_bitmap_refPhi,"a",@progbits
	.sectionflags	@""
	.align	4
.nv.constant0._Z17_clear_bitmap_refPhi:
	.zero		908


//--------------------- .nv.constant0._Z16_init_levels_refPii --------------------------
	.section	.nv.constant0._Z16_init_levels_refPii,"a",@progbits
	.sectionflags	@""
	.align	4
.nv.constant0._Z16_init_levels_refPii:
	.zero		908


//--------------------- SYMBOLS --------------------------

	.type		.nv.reservedSmem.offset0,@object
	.size		.nv.reservedSmem.offset0,0x4
